//
// Generated by NVIDIA NVVM Compiler
//
// Compiler Build ID: CL-36424714
// Cuda compilation tools, release 13.0, V13.0.88
// Based on NVVM 20.0.0
//

.version 9.0
.target sm_100
.address_size 64

	// .globl	_Z8kernel_APi
.extern .func  (.param .b32 func_retval0) vprintf
(
	.param .b64 vprintf_param_0,
	.param .b64 vprintf_param_1
)
;
.global .align 1 .b8 $str[13] = {104, 101, 108, 108, 117, 114, 32, 65, 32, 37, 100, 10};
.global .align 1 .b8 $str$1[13] = {104, 101, 108, 108, 117, 114, 32, 66, 32, 37, 100, 10};

.visible .entry _Z8kernel_APi(
	.param .u64 .ptr .align 1 _Z8kernel_APi_param_0
)
{
	.local .align 8 .b8 	__local_depot0[8];
	.reg .b64 	%SP;
	.reg .b64 	%SPL;
	.reg .b32 	%r<4>;
	.reg .b64 	%rd<7>;

	mov.u64 	%SPL, __local_depot0;
	cvta.local.u64 	%SP, %SPL;
	ld.param.u64 	%rd1, [_Z8kernel_APi_param_0];
	cvta.to.global.u64 	%rd2, %rd1;
	add.u64 	%rd3, %SP, 0;
	add.u64 	%rd4, %SPL, 0;
	ld.global.u32 	%r1, [%rd2];
	st.local.u32 	[%rd4], %r1;
	mov.u64 	%rd5, $str;
	cvta.global.u64 	%rd6, %rd5;
	{ // callseq 0, 0
	.param .b64 param0;
	st.param.b64 	[param0], %rd6;
	.param .b64 param1;
	st.param.b64 	[param1], %rd3;
	.param .b32 retval0;
	call.uni (retval0), 
	vprintf, 
	(
	param0, 
	param1
	);
	ld.param.b32 	%r2, [retval0];
	} // callseq 0
	ret;

}
	// .globl	_Z8kernel_BPi
.visible .entry _Z8kernel_BPi(
	.param .u64 .ptr .align 1 _Z8kernel_BPi_param_0
)
{
	.local .align 8 .b8 	__local_depot1[8];
	.reg .b64 	%SP;
	.reg .b64 	%SPL;
	.reg .b32 	%r<4>;
	.reg .b64 	%rd<7>;

	mov.u64 	%SPL, __local_depot1;
	cvta.local.u64 	%SP, %SPL;
	ld.param.u64 	%rd1, [_Z8kernel_BPi_param_0];
	cvta.to.global.u64 	%rd2, %rd1;
	add.u64 	%rd3, %SP, 0;
	add.u64 	%rd4, %SPL, 0;
	ld.global.u32 	%r1, [%rd2];
	st.local.u32 	[%rd4], %r1;
	mov.u64 	%rd5, $str$1;
	cvta.global.u64 	%rd6, %rd5;
	{ // callseq 1, 0
	.param .b64 param0;
	st.param.b64 	[param0], %rd6;
	.param .b64 param1;
	st.param.b64 	[param1], %rd3;
	.param .b32 retval0;
	call.uni (retval0), 
	vprintf, 
	(
	param0, 
	param1
	);
	ld.param.b32 	%r2, [retval0];
	} // callseq 1
	ret;

}
	// .globl	_Z8kernel_Cv
.visible .entry _Z8kernel_Cv()
{


	ret;

}
	// .globl	_Z8kernel_Dv
.visible .entry _Z8kernel_Dv()
{


	ret;

}
	// .globl	_Z8kernel_Ev
.visible .entry _Z8kernel_Ev()
{


	ret;

}


// ===== COMPILED SASS (sm_100) =====

	.target	sm_100

	.elftype	@"ET_EXEC"


//--------------------- .note.nv.tkinfo           --------------------------
	.section	.note.nv.tkinfo,"",@"SHT_NOTE"
	.sectionflags	@"SHF_NOTE_NV_TKINFO"
	.tkinfo
        /*0018*/ 	.word	0x00000002
        /*0030*/ 	.string	""
        /*0030*/ 	.string	"ptxas"
        /*0030*/ 	.string	"Cuda compilation tools, release 13.0, V13.0.88"
        /*0030*/ 	.string	"Build cuda_13.0.r13.0/compiler.36424714_0"
        /*0030*/ 	.string	"-arch sm_100 -m 64 "



//--------------------- .note.nv.cuinfo           --------------------------
	.section	.note.nv.cuinfo,"",@"SHT_NOTE"
	.sectionflags	@"SHF_NOTE_NV_CUINFO"
        /*0018*/ 	.short	0x0002
        /*001a*/ 	.short	0x0064
        /*001c*/ 	.short	0x0082
	.zero		2


//--------------------- .nv.info                  --------------------------
	.section	.nv.info,"",@"SHT_CUDA_INFO"
	.align	4


	//----- nvinfo : EIATTR_REGCOUNT
	.align		4
        /*0000*/ 	.byte	0x04, 0x2f
        /*0002*/ 	.short	(.L_3 - .L_2)
	.align		4
.L_2:
        /*0004*/ 	.word	index@(_Z8kernel_APi)
        /*0008*/ 	.word	0x00000018


	//----- nvinfo : EIATTR_FRAME_SIZE
	.align		4
.L_3:
        /*000c*/ 	.byte	0x04, 0x11
        /*000e*/ 	.short	(.L_5 - .L_4)
	.align		4
.L_4:
        /*0010*/ 	.word	index@(_Z8kernel_APi)
        /*0014*/ 	.word	0x00000008


	//----- nvinfo : EIATTR_REGCOUNT
	.align		4
.L_5:
        /*0018*/ 	.byte	0x04, 0x2f
        /*001a*/ 	.short	(.L_7 - .L_6)
	.align		4
.L_6:
        /*001c*/ 	.word	index@(_Z8kernel_BPi)
        /*0020*/ 	.word	0x00000018


	//----- nvinfo : EIATTR_FRAME_SIZE
	.align		4
.L_7:
        /*0024*/ 	.byte	0x04, 0x11
        /*0026*/ 	.short	(.L_9 - .L_8)
	.align		4
.L_8:
        /*0028*/ 	.word	index@(_Z8kernel_BPi)
        /*002c*/ 	.word	0x00000008


	//----- nvinfo : EIATTR_REGCOUNT
	.align		4
.L_9:
        /*0030*/ 	.byte	0x04, 0x2f
        /*0032*/ 	.short	(.L_11 - .L_10)
	.align		4
.L_10:
        /*0034*/ 	.word	index@(_Z8kernel_Cv)
        /*0038*/ 	.word	0x00000004


	//----- nvinfo : EIATTR_FRAME_SIZE
	.align		4
.L_11:
        /*003c*/ 	.byte	0x04, 0x11
        /*003e*/ 	.short	(.L_13 - .L_12)
	.align		4
.L_12:
        /*0040*/ 	.word	index@(_Z8kernel_Cv)
        /*0044*/ 	.word	0x00000000


	//----- nvinfo : EIATTR_REGCOUNT
	.align		4
.L_13:
        /*0048*/ 	.byte	0x04, 0x2f
        /*004a*/ 	.short	(.L_15 - .L_14)
	.align		4
.L_14:
        /*004c*/ 	.word	index@(_Z8kernel_Dv)
        /*0050*/ 	.word	0x00000004


	//----- nvinfo : EIATTR_FRAME_SIZE
	.align		4
.L_15:
        /*0054*/ 	.byte	0x04, 0x11
        /*0056*/ 	.short	(.L_17 - .L_16)
	.align		4
.L_16:
        /*0058*/ 	.word	index@(_Z8kernel_Dv)
        /*005c*/ 	.word	0x00000000


	//----- nvinfo : EIATTR_REGCOUNT
	.align		4
.L_17:
        /*0060*/ 	.byte	0x04, 0x2f
        /*0062*/ 	.short	(.L_19 - .L_18)
	.align		4
.L_18:
        /*0064*/ 	.word	index@(_Z8kernel_Ev)
        /*0068*/ 	.word	0x00000004


	//----- nvinfo : EIATTR_FRAME_SIZE
	.align		4
.L_19:
        /*006c*/ 	.byte	0x04, 0x11
        /*006e*/ 	.short	(.L_21 - .L_20)
	.align		4
.L_20:
        /*0070*/ 	.word	index@(_Z8kernel_Ev)
        /*0074*/ 	.word	0x00000000


	//----- nvinfo : EIATTR_MIN_STACK_SIZE
	.align		4
.L_21:
        /*0078*/ 	.byte	0x04, 0x12
        /*007a*/ 	.short	(.L_23 - .L_22)
	.align		4
.L_22:
        /*007c*/ 	.word	index@(_Z8kernel_Ev)
        /*0080*/ 	.word	0x00000000


	//----- nvinfo : EIATTR_MIN_STACK_SIZE
	.align		4
.L_23:
        /*0084*/ 	.byte	0x04, 0x12
        /*0086*/ 	.short	(.L_25 - .L_24)
	.align		4
.L_24:
        /*0088*/ 	.word	index@(_Z8kernel_Dv)
        /*008c*/ 	.word	0x00000000


	//----- nvinfo : EIATTR_MIN_STACK_SIZE
	.align		4
.L_25:
        /*0090*/ 	.byte	0x04, 0x12
        /*0092*/ 	.short	(.L_27 - .L_26)
	.align		4
.L_26:
        /*0094*/ 	.word	index@(_Z8kernel_Cv)
        /*0098*/ 	.word	0x00000000


	//----- nvinfo : EIATTR_MIN_STACK_SIZE
	.align		4
.L_27:
        /*009c*/ 	.byte	0x04, 0x12
        /*009e*/ 	.short	(.L_29 - .L_28)
	.align		4
.L_28:
        /*00a0*/ 	.word	index@(_Z8kernel_BPi)
        /*00a4*/ 	.word	0x00000008


	//----- nvinfo : EIATTR_MIN_STACK_SIZE
	.align		4
.L_29:
        /*00a8*/ 	.byte	0x04, 0x12
        /*00aa*/ 	.short	(.L_31 - .L_30)
	.align		4
.L_30:
        /*00ac*/ 	.word	index@(_Z8kernel_APi)
        /*00b0*/ 	.word	0x00000008
.L_31:


//--------------------- .nv.compat                --------------------------
	.section	.nv.compat,"",@"SHT_CUDA_COMPAT_INFO"
	.align	4
        /*0000*/ 	.byte	0x02, 0x09, 0x00, 0x00, 0x02, 0x02, 0x01, 0x00, 0x02, 0x05, 0x05, 0x00, 0x03, 0x07, 0x01, 0x01
        /*0010*/ 	.byte	0x02, 0x03, 0x00, 0x00, 0x02, 0x06, 0x01, 0x00, 0x04, 0x0b, 0x08, 0x00, 0x09, 0x00, 0x00, 0x00
        /*0020*/ 	.byte	0x00, 0x00, 0x00, 0x00


//--------------------- .nv.info._Z8kernel_Ev     --------------------------
	.section	.nv.info._Z8kernel_Ev,"",@"SHT_CUDA_INFO"
	.sectionflags	@""
	.align	4


	//----- nvinfo : EIATTR_CUDA_API_VERSION
	.align		4
        /*0000*/ 	.byte	0x04, 0x37
        /*0002*/ 	.short	(.L_33 - .L_32)
.L_32:
        /*0004*/ 	.word	0x00000082


	//----- nvinfo : EIATTR_SPARSE_MMA_MASK
	.align		4
.L_33:
        /*0008*/ 	.byte	0x03, 0x50
        /*000a*/ 	.short	0x0000


	//----- nvinfo : EIATTR_MAXREG_COUNT
	.align		4
        /*000c*/ 	.byte	0x03, 0x1b
        /*000e*/ 	.short	0x00ff


	//----- nvinfo : EIATTR_MERCURY_ISA_VERSION
	.align		4
        /*0010*/ 	.byte	0x03, 0x5f
        /*0012*/ 	.short	0x0101


	//----- nvinfo : EIATTR_VRC_CTA_INIT_COUNT
	.align		4
        /*0014*/ 	.byte	0x02, 0x4a
	.zero		1
	.zero		1


	//----- nvinfo : EIATTR_EXIT_INSTR_OFFSETS
	.align		4
        /*0018*/ 	.byte	0x04, 0x1c
        /*001a*/ 	.short	(.L_35 - .L_34)


	//   ....[0]....
.L_34:
        /*001c*/ 	.word	0x00000010


	//----- nvinfo : EIATTR_SW_WAR
	.align		4
.L_35:
        /*0020*/ 	.byte	0x04, 0x36
        /*0022*/ 	.short	(.L_37 - .L_36)
.L_36:
        /*0024*/ 	.word	0x00000008
.L_37:


//--------------------- .nv.info._Z8kernel_Dv     --------------------------
	.section	.nv.info._Z8kernel_Dv,"",@"SHT_CUDA_INFO"
	.sectionflags	@""
	.align	4


	//----- nvinfo : EIATTR_CUDA_API_VERSION
	.align		4
        /*0000*/ 	.byte	0x04, 0x37
        /*0002*/ 	.short	(.L_39 - .L_38)
.L_38:
        /*0004*/ 	.word	0x00000082


	//----- nvinfo : EIATTR_SPARSE_MMA_MASK
	.align		4
.L_39:
        /*0008*/ 	.byte	0x03, 0x50
        /*000a*/ 	.short	0x0000


	//----- nvinfo : EIATTR_MAXREG_COUNT
	.align		4
        /*000c*/ 	.byte	0x03, 0x1b
        /*000e*/ 	.short	0x00ff


	//----- nvinfo : EIATTR_MERCURY_ISA_VERSION
	.align		4
        /*0010*/ 	.byte	0x03, 0x5f
        /*0012*/ 	.short	0x0101


	//----- nvinfo : EIATTR_VRC_CTA_INIT_COUNT
	.align		4
        /*0014*/ 	.byte	0x02, 0x4a
	.zero		1
	.zero		1


	//----- nvinfo : EIATTR_EXIT_INSTR_OFFSETS
	.align		4
        /*0018*/ 	.byte	0x04, 0x1c
        /*001a*/ 	.short	(.L_41 - .L_40)


	//   ....[0]....
.L_40:
        /*001c*/ 	.word	0x00000010


	//----- nvinfo : EIATTR_SW_WAR
	.align		4
.L_41:
        /*0020*/ 	.byte	0x04, 0x36
        /*0022*/ 	.short	(.L_43 - .L_42)
.L_42:
        /*0024*/ 	.word	0x00000008
.L_43:


//--------------------- .nv.info._Z8kernel_Cv     --------------------------
	.section	.nv.info._Z8kernel_Cv,"",@"SHT_CUDA_INFO"
	.sectionflags	@""
	.align	4


	//----- nvinfo : EIATTR_CUDA_API_VERSION
	.align		4
        /*0000*/ 	.byte	0x04, 0x37
        /*0002*/ 	.short	(.L_45 - .L_44)
.L_44:
        /*0004*/ 	.word	0x00000082


	//----- nvinfo : EIATTR_SPARSE_MMA_MASK
	.align		4
.L_45:
        /*0008*/ 	.byte	0x03, 0x50
        /*000a*/ 	.short	0x0000


	//----- nvinfo : EIATTR_MAXREG_COUNT
	.align		4
        /*000c*/ 	.byte	0x03, 0x1b
        /*000e*/ 	.short	0x00ff


	//----- nvinfo : EIATTR_MERCURY_ISA_VERSION
	.align		4
        /*0010*/ 	.byte	0x03, 0x5f
        /*0012*/ 	.short	0x0101


	//----- nvinfo : EIATTR_VRC_CTA_INIT_COUNT
	.align		4
        /*0014*/ 	.byte	0x02, 0x4a
	.zero		1
	.zero		1


	//----- nvinfo : EIATTR_EXIT_INSTR_OFFSETS
	.align		4
        /*0018*/ 	.byte	0x04, 0x1c
        /*001a*/ 	.short	(.L_47 - .L_46)


	//   ....[0]....
.L_46:
        /*001c*/ 	.word	0x00000010


	//----- nvinfo : EIATTR_SW_WAR
	.align		4
.L_47:
        /*0020*/ 	.byte	0x04, 0x36
        /*0022*/ 	.short	(.L_49 - .L_48)
.L_48:
        /*0024*/ 	.word	0x00000008
.L_49:


//--------------------- .nv.info._Z8kernel_BPi    --------------------------
	.section	.nv.info._Z8kernel_BPi,"",@"SHT_CUDA_INFO"
	.sectionflags	@""
	.align	4


	//----- nvinfo : EIATTR_CUDA_API_VERSION
	.align		4
        /*0000*/ 	.byte	0x04, 0x37
        /*0002*/ 	.short	(.L_51 - .L_50)
.L_50:
        /*0004*/ 	.word	0x00000082


	//----- nvinfo : EIATTR_KPARAM_INFO
	.align		4
.L_51:
        /*0008*/ 	.byte	0x04, 0x17
        /*000a*/ 	.short	(.L_53 - .L_52)
.L_52:
        /*000c*/ 	.word	0x00000000
        /*0010*/ 	.short	0x0000
        /*0012*/ 	.short	0x0000
        /*0014*/ 	.byte	0x00, 0xf5, 0x21, 0x00


	//----- nvinfo : EIATTR_SPARSE_MMA_MASK
	.align		4
.L_53:
        /*0018*/ 	.byte	0x03, 0x50
        /*001a*/ 	.short	0x0000


	//----- nvinfo : EIATTR_MAXREG_COUNT
	.align		4
        /*001c*/ 	.byte	0x03, 0x1b
        /*001e*/ 	.short	0x00ff


	//----- nvinfo : EIATTR_EXTERNS
	.align		4
        /*0020*/ 	.byte	0x04, 0x0f
        /*0022*/ 	.short	(.L_55 - .L_54)


	//   ....[0]....
	.align		4
.L_54:
        /*0024*/ 	.word	index@(vprintf)


	//----- nvinfo : EIATTR_MERCURY_ISA_VERSION
	.align		4
.L_55:
        /*0028*/ 	.byte	0x03, 0x5f
        /*002a*/ 	.short	0x0101


	//----- nvinfo : EIATTR_VRC_CTA_INIT_COUNT
	.align		4
        /*002c*/ 	.byte	0x02, 0x4a
	.zero		1
	.zero		1


	//----- nvinfo : EIATTR_SYSCALL_OFFSETS
	.align		4
        /*0030*/ 	.byte	0x04, 0x46
        /*0032*/ 	.short	(.L_57 - .L_56)


	//   ....[0]....
.L_56:
        /*0034*/ 	.word	0x00000100


	//----- nvinfo : EIATTR_EXIT_INSTR_OFFSETS
	.align		4
.L_57:
        /*0038*/ 	.byte	0x04, 0x1c
        /*003a*/ 	.short	(.L_59 - .L_58)


	//   ....[0]....
.L_58:
        /*003c*/ 	.word	0x00000110


	//----- nvinfo : EIATTR_CBANK_PARAM_SIZE
	.align		4
.L_59:
        /*0040*/ 	.byte	0x03, 0x19
        /*0042*/ 	.short	0x0008


	//----- nvinfo : EIATTR_PARAM_CBANK
	.align		4
        /*0044*/ 	.byte	0x04, 0x0a
        /*0046*/ 	.short	(.L_61 - .L_60)
	.align		4
.L_60:
        /*0048*/ 	.word	index@(.nv.constant0._Z8kernel_BPi)
        /*004c*/ 	.short	0x0380
        /*004e*/ 	.short	0x0008


	//----- nvinfo : EIATTR_SW_WAR
	.align		4
.L_61:
        /*0050*/ 	.byte	0x04, 0x36
        /*0052*/ 	.short	(.L_63 - .L_62)
.L_62:
        /*0054*/ 	.word	0x00000008
.L_63:


//--------------------- .nv.info._Z8kernel_APi    --------------------------
	.section	.nv.info._Z8kernel_APi,"",@"SHT_CUDA_INFO"
	.sectionflags	@""
	.align	4


	//----- nvinfo : EIATTR_CUDA_API_VERSION
	.align		4
        /*0000*/ 	.byte	0x04, 0x37
        /*0002*/ 	.short	(.L_65 - .L_64)
.L_64:
        /*0004*/ 	.word	0x00000082


	//----- nvinfo : EIATTR_KPARAM_INFO
	.align		4
.L_65:
        /*0008*/ 	.byte	0x04, 0x17
        /*000a*/ 	.short	(.L_67 - .L_66)
.L_66:
        /*000c*/ 	.word	0x00000000
        /*0010*/ 	.short	0x0000
        /*0012*/ 	.short	0x0000
        /*0014*/ 	.byte	0x00, 0xf5, 0x21, 0x00


	//----- nvinfo : EIATTR_SPARSE_MMA_MASK
	.align		4
.L_67:
        /*0018*/ 	.byte	0x03, 0x50
        /*001a*/ 	.short	0x0000


	//----- nvinfo : EIATTR_MAXREG_COUNT
	.align		4
        /*001c*/ 	.byte	0x03, 0x1b
        /*001e*/ 	.short	0x00ff


	//----- nvinfo : EIATTR_EXTERNS
	.align		4
        /*0020*/ 	.byte	0x04, 0x0f
        /*0022*/ 	.short	(.L_69 - .L_68)


	//   ....[0]....
	.align		4
.L_68:
        /*0024*/ 	.word	index@(vprintf)


	//----- nvinfo : EIATTR_MERCURY_ISA_VERSION
	.align		4
.L_69:
        /*0028*/ 	.byte	0x03, 0x5f
        /*002a*/ 	.short	0x0101


	//----- nvinfo : EIATTR_VRC_CTA_INIT_COUNT
	.align		4
        /*002c*/ 	.byte	0x02, 0x4a
	.zero		1
	.zero		1


	//----- nvinfo : EIATTR_SYSCALL_OFFSETS
	.align		4
        /*0030*/ 	.byte	0x04, 0x46
        /*0032*/ 	.short	(.L_71 - .L_70)


	//   ....[0]....
.L_70:
        /*0034*/ 	.word	0x00000100


	//----- nvinfo : EIATTR_EXIT_INSTR_OFFSETS
	.align		4
.L_71:
        /*0038*/ 	.byte	0x04, 0x1c
        /*003a*/ 	.short	(.L_73 - .L_72)


	//   ....[0]....
.L_72:
        /*003c*/ 	.word	0x00000110


	//----- nvinfo : EIATTR_CBANK_PARAM_SIZE
	.align		4
.L_73:
        /*0040*/ 	.byte	0x03, 0x19
        /*0042*/ 	.short	0x0008


	//----- nvinfo : EIATTR_PARAM_CBANK
	.align		4
        /*0044*/ 	.byte	0x04, 0x0a
        /*0046*/ 	.short	(.L_75 - .L_74)
	.align		4
.L_74:
        /*0048*/ 	.word	index@(.nv.constant0._Z8kernel_APi)
        /*004c*/ 	.short	0x0380
        /*004e*/ 	.short	0x0008


	//----- nvinfo : EIATTR_SW_WAR
	.align		4
.L_75:
        /*0050*/ 	.byte	0x04, 0x36
        /*0052*/ 	.short	(.L_77 - .L_76)
.L_76:
        /*0054*/ 	.word	0x00000008
.L_77:


//--------------------- .nv.callgraph             --------------------------
	.section	.nv.callgraph,"",@"SHT_CUDA_CALLGRAPH"
	.align	4
	.sectionentsize	8
	.align		4
        /*0000*/ 	.word	0x00000000
	.align		4
        /*0004*/ 	.word	0xffffffff
	.align		4
        /*0008*/ 	.word	index@(_Z8kernel_BPi)
	.align		4
        /*000c*/ 	.word	index@(vprintf)
	.align		4
        /*0010*/ 	.word	index@(_Z8kernel_APi)
	.align		4
        /*0014*/ 	.word	index@(vprintf)
	.align		4
        /*0018*/ 	.word	0x00000000
	.align		4
        /*001c*/ 	.word	0xfffffffe
	.align		4
        /*0020*/ 	.word	0x00000000
	.align		4
        /*0024*/ 	.word	0xfffffffd
	.align		4
        /*0028*/ 	.word	0x00000000
	.align		4
        /*002c*/ 	.word	0xfffffffc


//--------------------- .nv.constant4             --------------------------
	.section	.nv.constant4,"a",@progbits
	.align	8
	.align		8
.nv.constant4:
        /*0000*/ 	.dword	$str
	.align		8
        /*0008*/ 	.dword	$str$1
	.align		8
        /*0010*/ 	.dword	vprintf


//--------------------- .text._Z8kernel_Ev        --------------------------
	.section	.text._Z8kernel_Ev,"ax",@progbits
	.align	128
        .global         _Z8kernel_Ev
        .type           _Z8kernel_Ev,@function
        .size           _Z8kernel_Ev,(.L_x_7 - _Z8kernel_Ev)
        .other          _Z8kernel_Ev,@"STO_CUDA_ENTRY STV_DEFAULT"
_Z8kernel_Ev:
.text._Z8kernel_Ev:
[----:B------:R-:W-:Y:S01]  /*0000*/  LDC R1, c[0x0][0x37c] ;  /* 0x0000df00ff017b82 */ /* 0x000fe20000000800 */
[----:B------:R-:W-:Y:S05]  /*0010*/  EXIT ;  /* 0x000000000000794d */ /* 0x000fea0003800000 */
.L_x_0:
[----:B------:R-:W-:-:S00]  /*0020*/  BRA `(.L_x_0) ;  /* 0xfffffffc00fc7947 */ /* 0x000fc0000383ffff */
[----:B------:R-:W-:-:S00]  /*0030*/  NOP ;  /* 0x0000000000007918 */ /* 0x000fc00000000000 */
        /* <DEDUP_REMOVED lines=12> */
.L_x_7:


//--------------------- .text._Z8kernel_Dv        --------------------------
	.section	.text._Z8kernel_Dv,"ax",@progbits
	.align	128
        .global         _Z8kernel_Dv
        .type           _Z8kernel_Dv,@function
        .size           _Z8kernel_Dv,(.L_x_8 - _Z8kernel_Dv)
        .other          _Z8kernel_Dv,@"STO_CUDA_ENTRY STV_DEFAULT"
_Z8kernel_Dv:
.text._Z8kernel_Dv:
[----:B------:R-:W-:Y:S01]  /*0000*/  LDC R1, c[0x0][0x37c] ;  /* 0x0000df00ff017b82 */ /* 0x000fe20000000800 */
[----:B------:R-:W-:Y:S05]  /*0010*/  EXIT ;  /* 0x000000000000794d */ /* 0x000fea0003800000 */
.L_x_1:
        /* <DEDUP_REMOVED lines=14> */
.L_x_8:


//--------------------- .text._Z8kernel_Cv        --------------------------
	.section	.text._Z8kernel_Cv,"ax",@progbits
	.align	128
        .global         _Z8kernel_Cv
        .type           _Z8kernel_Cv,@function
        .size           _Z8kernel_Cv,(.L_x_9 - _Z8kernel_Cv)
        .other          _Z8kernel_Cv,@"STO_CUDA_ENTRY STV_DEFAULT"
_Z8kernel_Cv:
.text._Z8kernel_Cv:
[----:B------:R-:W-:Y:S01]  /*0000*/  LDC R1, c[0x0][0x37c] ;  /* 0x0000df00ff017b82 */ /* 0x000fe20000000800 */
[----:B------:R-:W-:Y:S05]  /*0010*/  EXIT ;  /* 0x000000000000794d */ /* 0x000fea0003800000 */
.L_x_2:
        /* <DEDUP_REMOVED lines=14> */
.L_x_9:


//--------------------- .text._Z8kernel_BPi       --------------------------
	.section	.text._Z8kernel_BPi,"ax",@progbits
	.align	128
        .global         _Z8kernel_BPi
        .type           _Z8kernel_BPi,@function
        .size           _Z8kernel_BPi,(.L_x_10 - _Z8kernel_BPi)
        .other          _Z8kernel_BPi,@"STO_CUDA_ENTRY STV_DEFAULT"
_Z8kernel_BPi:
.text._Z8kernel_BPi:
[----:B------:R-:W0:Y:S08]  /*0000*/  LDC R1, c[0x0][0x37c] ;  /* 0x0000df00ff017b82 */ /* 0x000e300000000800 */
[----:B------:R-:W1:Y:S01]  /*0010*/  LDC.64 R2, c[0x0][0x380] ;  /* 0x0000e000ff027b82 */ /* 0x000e620000000a00 */
[----:B------:R-:W1:Y:S01]  /*0020*/  LDCU.64 UR4, c[0x0][0x358] ;  /* 0x00006b00ff0477ac */ /* 0x000e620008000a00 */
[----:B0-----:R-:W-:Y:S01]  /*0030*/  VIADD R1, R1, 0xfffffff8 ;  /* 0xfffffff801017836 */ /* 0x001fe20000000000 */
[----:B------:R-:W0:Y:S01]  /*0040*/  LDCU.64 UR6, c[0x4][0x8] ;  /* 0x01000100ff0677ac */ /* 0x000e220008000a00 */
[----:B-1----:R-:W2:Y:S01]  /*0050*/  LDG.E R2, desc[UR4][R2.64] ;  /* 0x0000000402027981 */ /* 0x002ea2000c1e1900 */
[----:B------:R-:W-:Y:S01]  /*0060*/  MOV R0, 0x10 ;  /* 0x0000001000007802 */ /* 0x000fe20000000f00 */
[----:B------:R-:W1:Y:S01]  /*0070*/  LDCU UR4, c[0x0][0x2f8] ;  /* 0x00005f00ff0477ac */ /* 0x000e620008000800 */
[----:B0-----:R-:W-:Y:S01]  /*0080*/  IMAD.U32 R4, RZ, RZ, UR6 ;  /* 0x00000006ff047e24 */ /* 0x001fe2000f8e00ff */
[----:B------:R-:W-:Y:S01]  /*0090*/  MOV R5, UR7 ;  /* 0x0000000700057c02 */ /* 0x000fe20008000f00 */
[----:B------:R0:W3:Y:S01]  /*00a0*/  LDC.64 R8, c[0x4][R0] ;  /* 0x0100000000087b82 */ /* 0x0000e20000000a00 */
[----:B------:R-:W4:Y:S01]  /*00b0*/  LDCU UR5, c[0x0][0x2fc] ;  /* 0x00005f80ff0577ac */ /* 0x000f220008000800 */
[----:B-1----:R-:W-:-:S05]  /*00c0*/  IADD3 R6, P0, PT, R1, UR4, RZ ;  /* 0x0000000401067c10 */ /* 0x002fca000ff1e0ff */
[----:B----4-:R-:W-:Y:S01]  /*00d0*/  IMAD.X R7, RZ, RZ, UR5, P0 ;  /* 0x00000005ff077e24 */ /* 0x010fe200080e06ff */
[----:B--23--:R0:W-:Y:S07]  /*00e0*/  STL [R1], R2 ;  /* 0x0000000201007387 */ /* 0x00c1ee0000100800 */
[----:B------:R-:W-:-:S07]  /*00f0*/  LEPC R20, `(.L_x_3) ;  /* 0x000000001014794e */ /* 0x000fce0000000000 */
[----:B0-----:R-:W-:Y:S05]  /*0100*/  CALL.ABS.NOINC R8 ;  /* 0x0000000008007343 */ /* 0x001fea0003c00000 */
.L_x_3:
[----:B------:R-:W-:Y:S05]  /*0110*/  EXIT ;  /* 0x000000000000794d */ /* 0x000fea0003800000 */
.L_x_4:
        /* <DEDUP_REMOVED lines=14> */
.L_x_10:


//--------------------- .text._Z8kernel_APi       --------------------------
	.section	.text._Z8kernel_APi,"ax",@progbits
	.align	128
        .global         _Z8kernel_APi
        .type           _Z8kernel_APi,@function
        .size           _Z8kernel_APi,(.L_x_11 - _Z8kernel_APi)
        .other          _Z8kernel_APi,@"STO_CUDA_ENTRY STV_DEFAULT"
_Z8kernel_APi:
.text._Z8kernel_APi:
        /* <DEDUP_REMOVED lines=17> */
.L_x_5:
[----:B------:R-:W-:Y:S05]  /*0110*/  EXIT ;  /* 0x000000000000794d */ /* 0x000fea0003800000 */
.L_x_6:
        /* <DEDUP_REMOVED lines=14> */
.L_x_11:


//--------------------- .nv.global.init           --------------------------
	.section	.nv.global.init,"aw",@progbits
.nv.global.init:
	.type		$str,@object
	.size		$str,($str$1 - $str)
$str:
        /*0000*/ 	.byte	0x68, 0x65, 0x6c, 0x6c, 0x75, 0x72, 0x20, 0x41, 0x20, 0x25, 0x64, 0x0a, 0x00
	.type		$str$1,@object
	.size		$str$1,(.L_1 - $str$1)
$str$1:
        /*000d*/ 	.byte	0x68, 0x65, 0x6c, 0x6c, 0x75, 0x72, 0x20, 0x42, 0x20, 0x25, 0x64, 0x0a, 0x00
.L_1:


//--------------------- .nv.shared.reserved.0     --------------------------
	.section	.nv.shared.reserved.0,"aw",@nobits
	.weak		__nv_reservedSMEM_offset_0_alias
	.size		__nv_reservedSMEM_offset_0_alias, 0, 64
	.other		__nv_reservedSMEM_offset_0_alias,@"STO_CUDA_RESERVED_SHARED STV_DEFAULT"
__nv_reservedSMEM_offset_0_alias:
	.zero		0
	.zero		64


//--------------------- .nv.constant0._Z8kernel_Ev --------------------------
	.section	.nv.constant0._Z8kernel_Ev,"a",@progbits
	.sectionflags	@""
	.align	4
.nv.constant0._Z8kernel_Ev:
	.zero		896


//--------------------- .nv.constant0._Z8kernel_Dv --------------------------
	.section	.nv.constant0._Z8kernel_Dv,"a",@progbits
	.sectionflags	@""
	.align	4
.nv.constant0._Z8kernel_Dv:
	.zero		896


//--------------------- .nv.constant0._Z8kernel_Cv --------------------------
	.section	.nv.constant0._Z8kernel_Cv,"a",@progbits
	.sectionflags	@""
	.align	4
.nv.constant0._Z8kernel_Cv:
	.zero		896


//--------------------- .nv.constant0._Z8kernel_BPi --------------------------
	.section	.nv.constant0._Z8kernel_BPi,"a",@progbits
	.sectionflags	@""
	.align	4
.nv.constant0._Z8kernel_BPi:
	.zero		904


//--------------------- .nv.constant0._Z8kernel_APi --------------------------
	.section	.nv.constant0._Z8kernel_APi,"a",@progbits
	.sectionflags	@""
	.align	4
.nv.constant0._Z8kernel_APi:
	.zero		904


//--------------------- SYMBOLS --------------------------

	.type		.nv.reservedSmem.offset0,@object
	.size		.nv.reservedSmem.offset0,0x4
	.type		vprintf,@function
